//
// Generated by NVIDIA NVVM Compiler
//
// Compiler Build ID: CL-36424714
// Cuda compilation tools, release 13.0, V13.0.88
// Based on NVVM 20.0.0
//

.version 9.0
.target sm_100
.address_size 64

	// .globl	_Z14convolve_basicPcS_iiii

.visible .entry _Z14convolve_basicPcS_iiii(
	.param .u64 .ptr .align 1 _Z14convolve_basicPcS_iiii_param_0,
	.param .u64 .ptr .align 1 _Z14convolve_basicPcS_iiii_param_1,
	.param .u32 _Z14convolve_basicPcS_iiii_param_2,
	.param .u32 _Z14convolve_basicPcS_iiii_param_3,
	.param .u32 _Z14convolve_basicPcS_iiii_param_4,
	.param .u32 _Z14convolve_basicPcS_iiii_param_5
)
{
	.reg .pred 	%p<119>;
	.reg .b16 	%rs<31>;
	.reg .b32 	%r<169>;
	.reg .b64 	%rd<31>;

	ld.param.u64 	%rd9, [_Z14convolve_basicPcS_iiii_param_0];
	ld.param.u64 	%rd10, [_Z14convolve_basicPcS_iiii_param_1];
	ld.param.u32 	%r71, [_Z14convolve_basicPcS_iiii_param_2];
	ld.param.u32 	%r76, [_Z14convolve_basicPcS_iiii_param_3];
	ld.param.u32 	%r73, [_Z14convolve_basicPcS_iiii_param_4];
	ld.param.u32 	%r74, [_Z14convolve_basicPcS_iiii_param_5];
	cvta.to.global.u64 	%rd1, %rd10;
	cvta.to.global.u64 	%rd2, %rd9;
	mov.u32 	%r77, %ctaid.x;
	mov.u32 	%r78, %ntid.x;
	mov.u32 	%r79, %tid.x;
	mad.lo.s32 	%r1, %r77, %r78, %r79;
	mov.u32 	%r80, %ctaid.y;
	mov.u32 	%r81, %ntid.y;
	mov.u32 	%r82, %tid.y;
	mad.lo.s32 	%r83, %r80, %r81, %r82;
	shl.b32 	%r84, %r73, 1;
	or.b32  	%r3, %r84, 1;
	setp.ge.s32 	%p1, %r1, %r71;
	setp.ge.s32 	%p2, %r83, %r76;
	or.pred  	%p3, %p1, %p2;
	or.b32  	%r85, %r73, %r74;
	shr.u32 	%r86, %r85, 31;
	and.b32  	%r87, %r86, 1;
	setp.eq.b32 	%p4, %r87, 1;
	or.pred  	%p5, %p3, %p4;
	mov.b32 	%r144, 0;
	@%p5 bra 	$L__BB0_43;
	neg.s32 	%r136, %r74;
	sub.s32 	%r89, %r3, %r73;
	and.b32  	%r5, %r89, 7;
	and.b32  	%r6, %r89, -8;
	neg.s32 	%r7, %r6;
	mov.b32 	%r144, 0;
$L__BB0_2:
	mov.u32 	%r8, %r136;
	setp.lt.u32 	%p6, %r73, 7;
	add.s32 	%r10, %r8, %r83;
	mul.lo.s32 	%r11, %r10, %r71;
	mul.lo.s32 	%r12, %r8, %r3;
	mov.b32 	%r160, 0;
	@%p6 bra 	$L__BB0_21;
	add.s32 	%r138, %r1, %r11;
	mov.b32 	%r141, 3;
	mov.u32 	%r139, %r1;
	mov.u32 	%r140, %r12;
	mov.u32 	%r142, %r7;
$L__BB0_4:
	.pragma "nounroll";
	setp.lt.s32 	%p7, %r10, 0;
	setp.ge.s32 	%p8, %r10, %r76;
	setp.ge.s32 	%p9, %r139, %r71;
	or.pred  	%p10, %p9, %p8;
	setp.lt.s32 	%p11, %r139, 0;
	or.pred  	%p12, %p11, %p10;
	or.pred  	%p13, %p12, %p7;
	@%p13 bra 	$L__BB0_6;
	cvt.s64.s32 	%rd11, %r138;
	add.s64 	%rd12, %rd2, %rd11;
	ld.global.s8 	%rs1, [%rd12];
	cvt.s64.s32 	%rd13, %r140;
	add.s64 	%rd14, %rd1, %rd13;
	ld.global.s8 	%rs2, [%rd14];
	mul.wide.s16 	%r93, %rs2, %rs1;
	add.s32 	%r144, %r93, %r144;
$L__BB0_6:
	add.s32 	%r94, %r139, 1;
	setp.ge.s32 	%p16, %r94, %r71;
	or.pred  	%p17, %p16, %p8;
	setp.lt.s32 	%p18, %r94, 0;
	or.pred  	%p19, %p18, %p17;
	cvt.s64.s32 	%rd15, %r11;
	cvt.s64.s32 	%rd16, %r139;
	add.s64 	%rd17, %rd16, %rd15;
	add.s64 	%rd3, %rd2, %rd17;
	cvt.s64.s32 	%rd18, %r12;
	add.s32 	%r95, %r141, -3;
	cvt.s64.s32 	%rd19, %r95;
	add.s64 	%rd20, %rd19, %rd18;
	add.s64 	%rd4, %rd1, %rd20;
	or.pred  	%p20, %p19, %p7;
	@%p20 bra 	$L__BB0_8;
	ld.global.s8 	%rs3, [%rd3+1];
	ld.global.s8 	%rs4, [%rd4+1];
	mul.wide.s16 	%r96, %rs4, %rs3;
	add.s32 	%r144, %r96, %r144;
$L__BB0_8:
	add.s32 	%r97, %r139, 2;
	setp.ge.s32 	%p23, %r97, %r71;
	or.pred  	%p24, %p23, %p8;
	setp.lt.s32 	%p25, %r97, 0;
	or.pred  	%p26, %p25, %p24;
	or.pred  	%p27, %p26, %p7;
	@%p27 bra 	$L__BB0_10;
	ld.global.s8 	%rs5, [%rd3+2];
	ld.global.s8 	%rs6, [%rd4+2];
	mul.wide.s16 	%r98, %rs6, %rs5;
	add.s32 	%r144, %r98, %r144;
$L__BB0_10:
	add.s32 	%r99, %r139, 3;
	setp.ge.s32 	%p30, %r99, %r71;
	or.pred  	%p31, %p30, %p8;
	setp.lt.s32 	%p32, %r99, 0;
	or.pred  	%p33, %p32, %p31;
	or.pred  	%p34, %p33, %p7;
	@%p34 bra 	$L__BB0_12;
	ld.global.s8 	%rs7, [%rd3+3];
	ld.global.s8 	%rs8, [%rd4+3];
	mul.wide.s16 	%r100, %rs8, %rs7;
	add.s32 	%r144, %r100, %r144;
$L__BB0_12:
	add.s32 	%r101, %r139, 4;
	setp.ge.s32 	%p37, %r101, %r71;
	or.pred  	%p38, %p37, %p8;
	setp.lt.s32 	%p39, %r101, 0;
	or.pred  	%p40, %p39, %p38;
	or.pred  	%p41, %p40, %p7;
	@%p41 bra 	$L__BB0_14;
	ld.global.s8 	%rs9, [%rd3+4];
	ld.global.s8 	%rs10, [%rd4+4];
	mul.wide.s16 	%r102, %rs10, %rs9;
	add.s32 	%r144, %r102, %r144;
$L__BB0_14:
	add.s32 	%r103, %r139, 5;
	setp.ge.s32 	%p44, %r103, %r71;
	or.pred  	%p45, %p44, %p8;
	setp.lt.s32 	%p46, %r103, 0;
	or.pred  	%p47, %p46, %p45;
	or.pred  	%p48, %p47, %p7;
	@%p48 bra 	$L__BB0_16;
	ld.global.s8 	%rs11, [%rd3+5];
	ld.global.s8 	%rs12, [%rd4+5];
	mul.wide.s16 	%r104, %rs12, %rs11;
	add.s32 	%r144, %r104, %r144;
$L__BB0_16:
	add.s32 	%r105, %r139, 6;
	setp.ge.s32 	%p51, %r105, %r71;
	or.pred  	%p52, %p51, %p8;
	setp.lt.s32 	%p53, %r105, 0;
	or.pred  	%p54, %p53, %p52;
	or.pred  	%p55, %p54, %p7;
	@%p55 bra 	$L__BB0_18;
	ld.global.s8 	%rs13, [%rd3+6];
	ld.global.s8 	%rs14, [%rd4+6];
	mul.wide.s16 	%r106, %rs14, %rs13;
	add.s32 	%r144, %r106, %r144;
$L__BB0_18:
	add.s32 	%r107, %r139, 7;
	setp.ge.s32 	%p58, %r107, %r71;
	or.pred  	%p59, %p58, %p8;
	setp.lt.s32 	%p60, %r107, 0;
	or.pred  	%p61, %p60, %p59;
	or.pred  	%p62, %p61, %p7;
	@%p62 bra 	$L__BB0_20;
	ld.global.s8 	%rs15, [%rd3+7];
	ld.global.s8 	%rs16, [%rd4+7];
	mul.wide.s16 	%r108, %rs16, %rs15;
	add.s32 	%r144, %r108, %r144;
$L__BB0_20:
	add.s32 	%r142, %r142, 8;
	add.s32 	%r141, %r141, 8;
	add.s32 	%r140, %r140, 8;
	add.s32 	%r139, %r139, 8;
	add.s32 	%r138, %r138, 8;
	setp.ne.s32 	%p63, %r142, 0;
	mov.u32 	%r160, %r6;
	@%p63 bra 	$L__BB0_4;
$L__BB0_21:
	setp.eq.s32 	%p64, %r5, 0;
	@%p64 bra 	$L__BB0_42;
	add.s32 	%r110, %r5, -1;
	setp.lt.u32 	%p65, %r110, 3;
	@%p65 bra 	$L__BB0_32;
	setp.lt.s32 	%p66, %r10, 0;
	setp.ge.s32 	%p67, %r10, %r76;
	add.s32 	%r44, %r160, %r1;
	setp.ge.s32 	%p68, %r44, %r71;
	or.pred  	%p69, %p68, %p67;
	setp.lt.s32 	%p70, %r44, 0;
	or.pred  	%p71, %p70, %p69;
	add.s32 	%r111, %r44, %r11;
	cvt.s64.s32 	%rd21, %r111;
	add.s64 	%rd5, %rd2, %rd21;
	add.s32 	%r112, %r160, %r12;
	cvt.s64.s32 	%rd22, %r112;
	add.s64 	%rd6, %rd1, %rd22;
	or.pred  	%p72, %p71, %p66;
	@%p72 bra 	$L__BB0_25;
	ld.global.s8 	%rs17, [%rd5];
	ld.global.s8 	%rs18, [%rd6];
	mul.wide.s16 	%r113, %rs18, %rs17;
	add.s32 	%r144, %r113, %r144;
$L__BB0_25:
	add.s32 	%r114, %r44, 1;
	setp.ge.s32 	%p75, %r114, %r71;
	or.pred  	%p76, %p75, %p67;
	setp.lt.s32 	%p77, %r114, 0;
	or.pred  	%p78, %p77, %p76;
	or.pred  	%p79, %p78, %p66;
	@%p79 bra 	$L__BB0_27;
	ld.global.s8 	%rs19, [%rd5+1];
	ld.global.s8 	%rs20, [%rd6+1];
	mul.wide.s16 	%r115, %rs20, %rs19;
	add.s32 	%r144, %r115, %r144;
$L__BB0_27:
	add.s32 	%r116, %r44, 2;
	setp.ge.s32 	%p82, %r116, %r71;
	or.pred  	%p83, %p82, %p67;
	setp.lt.s32 	%p84, %r116, 0;
	or.pred  	%p85, %p84, %p83;
	or.pred  	%p86, %p85, %p66;
	@%p86 bra 	$L__BB0_29;
	ld.global.s8 	%rs21, [%rd5+2];
	ld.global.s8 	%rs22, [%rd6+2];
	mul.wide.s16 	%r117, %rs22, %rs21;
	add.s32 	%r144, %r117, %r144;
$L__BB0_29:
	add.s32 	%r118, %r44, 3;
	setp.ge.s32 	%p89, %r118, %r71;
	or.pred  	%p90, %p89, %p67;
	setp.lt.s32 	%p91, %r118, 0;
	or.pred  	%p92, %p91, %p90;
	or.pred  	%p93, %p92, %p66;
	@%p93 bra 	$L__BB0_31;
	ld.global.s8 	%rs23, [%rd5+3];
	ld.global.s8 	%rs24, [%rd6+3];
	mul.wide.s16 	%r119, %rs24, %rs23;
	add.s32 	%r144, %r119, %r144;
$L__BB0_31:
	add.s32 	%r160, %r160, 4;
$L__BB0_32:
	sub.s32 	%r120, %r3, %r73;
	and.b32  	%r121, %r120, 3;
	setp.eq.s32 	%p94, %r121, 0;
	@%p94 bra 	$L__BB0_42;
	and.b32  	%r123, %r73, 3;
	setp.eq.s32 	%p95, %r123, 0;
	@%p95 bra 	$L__BB0_39;
	setp.lt.s32 	%p96, %r10, 0;
	setp.ge.s32 	%p97, %r10, %r76;
	add.s32 	%r57, %r160, %r1;
	setp.ge.s32 	%p98, %r57, %r71;
	or.pred  	%p99, %p98, %p97;
	setp.lt.s32 	%p100, %r57, 0;
	or.pred  	%p101, %p100, %p99;
	add.s32 	%r124, %r57, %r11;
	cvt.s64.s32 	%rd23, %r124;
	add.s64 	%rd7, %rd2, %rd23;
	add.s32 	%r125, %r160, %r12;
	cvt.s64.s32 	%rd24, %r125;
	add.s64 	%rd8, %rd1, %rd24;
	or.pred  	%p102, %p101, %p96;
	@%p102 bra 	$L__BB0_36;
	ld.global.s8 	%rs25, [%rd7];
	ld.global.s8 	%rs26, [%rd8];
	mul.wide.s16 	%r126, %rs26, %rs25;
	add.s32 	%r144, %r126, %r144;
$L__BB0_36:
	add.s32 	%r127, %r57, 1;
	setp.ge.s32 	%p105, %r127, %r71;
	or.pred  	%p106, %p105, %p97;
	setp.lt.s32 	%p107, %r127, 0;
	or.pred  	%p108, %p107, %p106;
	or.pred  	%p109, %p108, %p96;
	@%p109 bra 	$L__BB0_38;
	ld.global.s8 	%rs27, [%rd7+1];
	ld.global.s8 	%rs28, [%rd8+1];
	mul.wide.s16 	%r128, %rs28, %rs27;
	add.s32 	%r144, %r128, %r144;
$L__BB0_38:
	add.s32 	%r160, %r160, 2;
$L__BB0_39:
	and.b32  	%r129, %r73, 1;
	setp.eq.b32 	%p110, %r129, 1;
	@%p110 bra 	$L__BB0_42;
	setp.lt.s32 	%p111, %r10, 0;
	setp.ge.s32 	%p112, %r10, %r76;
	add.s32 	%r66, %r160, %r1;
	setp.ge.s32 	%p113, %r66, %r71;
	or.pred  	%p114, %p113, %p112;
	setp.lt.s32 	%p115, %r66, 0;
	or.pred  	%p116, %p115, %p114;
	or.pred  	%p117, %p116, %p111;
	@%p117 bra 	$L__BB0_42;
	add.s32 	%r130, %r66, %r11;
	cvt.s64.s32 	%rd25, %r130;
	add.s64 	%rd26, %rd2, %rd25;
	ld.global.s8 	%rs29, [%rd26];
	add.s32 	%r131, %r160, %r12;
	cvt.s64.s32 	%rd27, %r131;
	add.s64 	%rd28, %rd1, %rd27;
	ld.global.s8 	%rs30, [%rd28];
	mul.wide.s16 	%r132, %rs30, %rs29;
	add.s32 	%r144, %r132, %r144;
$L__BB0_42:
	add.s32 	%r136, %r8, 1;
	setp.ne.s32 	%p118, %r8, %r74;
	@%p118 bra 	$L__BB0_2;
$L__BB0_43:
	max.s32 	%r133, %r144, 0;
	min.s32 	%r134, %r133, 255;
	mad.lo.s32 	%r135, %r71, %r83, %r1;
	cvt.s64.s32 	%rd29, %r135;
	add.s64 	%rd30, %rd2, %rd29;
	st.global.u8 	[%rd30], %r134;
	ret;

}


// ===== COMPILED SASS (sm_100) =====

	.target	sm_100

	.elftype	@"ET_EXEC"


//--------------------- .note.nv.tkinfo           --------------------------
	.section	.note.nv.tkinfo,"",@"SHT_NOTE"
	.sectionflags	@"SHF_NOTE_NV_TKINFO"
	.tkinfo
        /*0018*/ 	.word	0x00000002
        /*0030*/ 	.string	""
        /*0030*/ 	.string	"ptxas"
        /*0030*/ 	.string	"Cuda compilation tools, release 13.0, V13.0.88"
        /*0030*/ 	.string	"Build cuda_13.0.r13.0/compiler.36424714_0"
        /*0030*/ 	.string	"-arch sm_100 -m 64 "



//--------------------- .note.nv.cuinfo           --------------------------
	.section	.note.nv.cuinfo,"",@"SHT_NOTE"
	.sectionflags	@"SHF_NOTE_NV_CUINFO"
        /*0018*/ 	.short	0x0002
        /*001a*/ 	.short	0x0064
        /*001c*/ 	.short	0x0082
	.zero		2


//--------------------- .nv.info                  --------------------------
	.section	.nv.info,"",@"SHT_CUDA_INFO"
	.align	4


	//----- nvinfo : EIATTR_REGCOUNT
	.align		4
        /*0000*/ 	.byte	0x04, 0x2f
        /*0002*/ 	.short	(.L_1 - .L_0)
	.align		4
.L_0:
        /*0004*/ 	.word	index@(_Z14convolve_basicPcS_iiii)
        /*0008*/ 	.word	0x00000020


	//----- nvinfo : EIATTR_FRAME_SIZE
	.align		4
.L_1:
        /*000c*/ 	.byte	0x04, 0x11
        /*000e*/ 	.short	(.L_3 - .L_2)
	.align		4
.L_2:
        /*0010*/ 	.word	index@(_Z14convolve_basicPcS_iiii)
        /*0014*/ 	.word	0x00000000


	//----- nvinfo : EIATTR_MIN_STACK_SIZE
	.align		4
.L_3:
        /*0018*/ 	.byte	0x04, 0x12
        /*001a*/ 	.short	(.L_5 - .L_4)
	.align		4
.L_4:
        /*001c*/ 	.word	index@(_Z14convolve_basicPcS_iiii)
        /*0020*/ 	.word	0x00000000
.L_5:


//--------------------- .nv.compat                --------------------------
	.section	.nv.compat,"",@"SHT_CUDA_COMPAT_INFO"
	.align	4
        /*0000*/ 	.byte	0x02, 0x09, 0x00, 0x00, 0x02, 0x02, 0x01, 0x00, 0x02, 0x05, 0x05, 0x00, 0x03, 0x07, 0x01, 0x01
        /*0010*/ 	.byte	0x02, 0x03, 0x00, 0x00, 0x02, 0x06, 0x01, 0x00, 0x04, 0x0b, 0x08, 0x00, 0x09, 0x00, 0x00, 0x00
        /*0020*/ 	.byte	0x00, 0x00, 0x00, 0x00


//--------------------- .nv.info._Z14convolve_basicPcS_iiii --------------------------
	.section	.nv.info._Z14convolve_basicPcS_iiii,"",@"SHT_CUDA_INFO"
	.sectionflags	@""
	.align	4


	//----- nvinfo : EIATTR_CUDA_API_VERSION
	.align		4
        /*0000*/ 	.byte	0x04, 0x37
        /*0002*/ 	.short	(.L_7 - .L_6)
.L_6:
        /*0004*/ 	.word	0x00000082


	//----- nvinfo : EIATTR_KPARAM_INFO
	.align		4
.L_7:
        /*0008*/ 	.byte	0x04, 0x17
        /*000a*/ 	.short	(.L_9 - .L_8)
.L_8:
        /*000c*/ 	.word	0x00000000
        /*0010*/ 	.short	0x0005
        /*0012*/ 	.short	0x001c
        /*0014*/ 	.byte	0x00, 0xf0, 0x11, 0x00


	//----- nvinfo : EIATTR_KPARAM_INFO
	.align		4
.L_9:
        /*0018*/ 	.byte	0x04, 0x17
        /*001a*/ 	.short	(.L_11 - .L_10)
.L_10:
        /*001c*/ 	.word	0x00000000
        /*0020*/ 	.short	0x0004
        /*0022*/ 	.short	0x0018
        /*0024*/ 	.byte	0x00, 0xf0, 0x11, 0x00


	//----- nvinfo : EIATTR_KPARAM_INFO
	.align		4
.L_11:
        /*0028*/ 	.byte	0x04, 0x17
        /*002a*/ 	.short	(.L_13 - .L_12)
.L_12:
        /*002c*/ 	.word	0x00000000
        /*0030*/ 	.short	0x0003
        /*0032*/ 	.short	0x0014
        /*0034*/ 	.byte	0x00, 0xf0, 0x11, 0x00


	//----- nvinfo : EIATTR_KPARAM_INFO
	.align		4
.L_13:
        /*0038*/ 	.byte	0x04, 0x17
        /*003a*/ 	.short	(.L_15 - .L_14)
.L_14:
        /*003c*/ 	.word	0x00000000
        /*0040*/ 	.short	0x0002
        /*0042*/ 	.short	0x0010
        /*0044*/ 	.byte	0x00, 0xf0, 0x11, 0x00


	//----- nvinfo : EIATTR_KPARAM_INFO
	.align		4
.L_15:
        /*0048*/ 	.byte	0x04, 0x17
        /*004a*/ 	.short	(.L_17 - .L_16)
.L_16:
        /*004c*/ 	.word	0x00000000
        /*0050*/ 	.short	0x0001
        /*0052*/ 	.short	0x0008
        /*0054*/ 	.byte	0x00, 0xf5, 0x21, 0x00


	//----- nvinfo : EIATTR_KPARAM_INFO
	.align		4
.L_17:
        /*0058*/ 	.byte	0x04, 0x17
        /*005a*/ 	.short	(.L_19 - .L_18)
.L_18:
        /*005c*/ 	.word	0x00000000
        /*0060*/ 	.short	0x0000
        /*0062*/ 	.short	0x0000
        /*0064*/ 	.byte	0x00, 0xf5, 0x21, 0x00


	//----- nvinfo : EIATTR_SPARSE_MMA_MASK
	.align		4
.L_19:
        /*0068*/ 	.byte	0x03, 0x50
        /*006a*/ 	.short	0x0000


	//----- nvinfo : EIATTR_MAXREG_COUNT
	.align		4
        /*006c*/ 	.byte	0x03, 0x1b
        /*006e*/ 	.short	0x00ff


	//----- nvinfo : EIATTR_MERCURY_ISA_VERSION
	.align		4
        /*0070*/ 	.byte	0x03, 0x5f
        /*0072*/ 	.short	0x0101


	//----- nvinfo : EIATTR_VRC_CTA_INIT_COUNT
	.align		4
        /*0074*/ 	.byte	0x02, 0x4a
	.zero		1
	.zero		1


	//----- nvinfo : EIATTR_EXIT_INSTR_OFFSETS
	.align		4
        /*0078*/ 	.byte	0x04, 0x1c
        /*007a*/ 	.short	(.L_21 - .L_20)


	//   ....[0]....
.L_20:
        /*007c*/ 	.word	0x00000e40


	//----- nvinfo : EIATTR_CRS_STACK_SIZE
	.align		4
.L_21:
        /*0080*/ 	.byte	0x04, 0x1e
        /*0082*/ 	.short	(.L_23 - .L_22)
.L_22:
        /*0084*/ 	.word	0x00000000


	//----- nvinfo : EIATTR_CBANK_PARAM_SIZE
	.align		4
.L_23:
        /*0088*/ 	.byte	0x03, 0x19
        /*008a*/ 	.short	0x0020


	//----- nvinfo : EIATTR_PARAM_CBANK
	.align		4
        /*008c*/ 	.byte	0x04, 0x0a
        /*008e*/ 	.short	(.L_25 - .L_24)
	.align		4
.L_24:
        /*0090*/ 	.word	index@(.nv.constant0._Z14convolve_basicPcS_iiii)
        /*0094*/ 	.short	0x0380
        /*0096*/ 	.short	0x0020


	//----- nvinfo : EIATTR_SW_WAR
	.align		4
.L_25:
        /*0098*/ 	.byte	0x04, 0x36
        /*009a*/ 	.short	(.L_27 - .L_26)
.L_26:
        /*009c*/ 	.word	0x00000008
.L_27:


//--------------------- .nv.callgraph             --------------------------
	.section	.nv.callgraph,"",@"SHT_CUDA_CALLGRAPH"
	.align	4
	.sectionentsize	8
	.align		4
        /*0000*/ 	.word	0x00000000
	.align		4
        /*0004*/ 	.word	0xffffffff
	.align		4
        /*0008*/ 	.word	0x00000000
	.align		4
        /*000c*/ 	.word	0xfffffffe
	.align		4
        /*0010*/ 	.word	0x00000000
	.align		4
        /*0014*/ 	.word	0xfffffffd
	.align		4
        /*0018*/ 	.word	0x00000000
	.align		4
        /*001c*/ 	.word	0xfffffffc


//--------------------- .text._Z14convolve_basicPcS_iiii --------------------------
	.section	.text._Z14convolve_basicPcS_iiii,"ax",@progbits
	.align	128
        .global         _Z14convolve_basicPcS_iiii
        .type           _Z14convolve_basicPcS_iiii,@function
        .size           _Z14convolve_basicPcS_iiii,(.L_x_10 - _Z14convolve_basicPcS_iiii)
        .other          _Z14convolve_basicPcS_iiii,@"STO_CUDA_ENTRY STV_DEFAULT"
_Z14convolve_basicPcS_iiii:
.text._Z14convolve_basicPcS_iiii:
[----:B------:R-:W-:Y:S01]  /*0000*/  LDC R1, c[0x0][0x37c] ;  /* 0x0000df00ff017b82 */ /* 0x000fe20000000800 */
[----:B------:R-:W0:Y:S07]  /*0010*/  S2R R7, SR_TID.Y ;  /* 0x0000000000077919 */ /* 0x000e2e0000002200 */
[----:B------:R-:W1:Y:S01]  /*0020*/  LDC R5, c[0x0][0x360] ;  /* 0x0000d800ff057b82 */ /* 0x000e620000000800 */
[----:B------:R-:W2:Y:S01]  /*0030*/  LDCU.64 UR6, c[0x0][0x358] ;  /* 0x00006b00ff0677ac */ /* 0x000ea20008000a00 */
[----:B------:R-:W-:Y:S01]  /*0040*/  BSSY.RECONVERGENT B0, `(.L_x_0) ;  /* 0x00000d8000007945 */ /* 0x000fe20003800200 */
[----:B------:R-:W1:Y:S01]  /*0050*/  S2R R4, SR_TID.X ;  /* 0x0000000000047919 */ /* 0x000e620000002100 */
[----:B------:R-:W-:Y:S01]  /*0060*/  IMAD.MOV.U32 R18, RZ, RZ, RZ ;  /* 0x000000ffff127224 */ /* 0x000fe200078e00ff */
[----:B------:R-:W3:Y:S03]  /*0070*/  LDCU UR16, c[0x0][0x390] ;  /* 0x00007200ff1077ac */ /* 0x000ee60008000800 */
[----:B------:R-:W0:Y:S01]  /*0080*/  S2UR UR5, SR_CTAID.Y ;  /* 0x00000000000579c3 */ /* 0x000e220000002600 */
[----:B------:R-:W4:Y:S07]  /*0090*/  LDCU.128 UR8, c[0x0][0x380] ;  /* 0x00007000ff0877ac */ /* 0x000f2e0008000c00 */
[----:B------:R-:W0:Y:S08]  /*00a0*/  LDC R0, c[0x0][0x364] ;  /* 0x0000d900ff007b82 */ /* 0x000e300000000800 */
[----:B------:R-:W1:Y:S08]  /*00b0*/  S2UR UR4, SR_CTAID.X ;  /* 0x00000000000479c3 */ /* 0x000e700000002500 */
[----:B------:R-:W5:Y:S08]  /*00c0*/  LDC.64 R14, c[0x0][0x398] ;  /* 0x0000e600ff0e7b82 */ /* 0x000f700000000a00 */
[----:B------:R-:W2:Y:S01]  /*00d0*/  LDC.64 R2, c[0x0][0x390] ;  /* 0x0000e400ff027b82 */ /* 0x000ea20000000a00 */
[----:B0-----:R-:W-:-:S02]  /*00e0*/  IMAD R0, R0, UR5, R7 ;  /* 0x0000000500007c24 */ /* 0x001fc4000f8e0207 */
[----:B-1----:R-:W-:Y:S01]  /*00f0*/  IMAD R5, R5, UR4, R4 ;  /* 0x0000000405057c24 */ /* 0x002fe2000f8e0204 */
[----:B-----5:R-:W-:-:S04]  /*0100*/  LOP3.LUT R4, R14, R15, RZ, 0xfc, !PT ;  /* 0x0000000f0e047212 */ /* 0x020fc800078efcff */
[----:B------:R-:W-:Y:S02]  /*0110*/  SHF.R.U32.HI R4, RZ, 0x1f, R4 ;  /* 0x0000001fff047819 */ /* 0x000fe40000011604 */
[----:B--2---:R-:W-:-:S04]  /*0120*/  ISETP.GE.AND P0, PT, R0, R3, PT ;  /* 0x000000030000720c */ /* 0x004fc80003f06270 */
[----:B------:R-:W-:-:S04]  /*0130*/  ISETP.GE.OR P0, PT, R5, R2, P0 ;  /* 0x000000020500720c */ /* 0x000fc80000706670 */
[----:B------:R-:W-:-:S13]  /*0140*/  ISETP.EQ.U32.OR P0, PT, R4, 0x1, P0 ;  /* 0x000000010400780c */ /* 0x000fda0000702470 */
[----:B---34-:R-:W-:Y:S05]  /*0150*/  @P0 BRA `(.L_x_1) ;  /* 0x0000000c00180947 */ /* 0x018fea0003800000 */
[----:B------:R-:W-:Y:S01]  /*0160*/  LEA R17, R14, 0x1, 0x1 ;  /* 0x000000010e117811 */ /* 0x000fe200078e08ff */
[----:B------:R-:W-:Y:S02]  /*0170*/  IMAD.MOV R15, RZ, RZ, -R15 ;  /* 0x000000ffff0f7224 */ /* 0x000fe400078e0a0f */
[----:B------:R-:W-:Y:S02]  /*0180*/  IMAD.MOV.U32 R18, RZ, RZ, RZ ;  /* 0x000000ffff127224 */ /* 0x000fe400078e00ff */
[----:B------:R-:W-:-:S05]  /*0190*/  IMAD.IADD R14, R17, 0x1, -R14 ;  /* 0x00000001110e7824 */ /* 0x000fca00078e0a0e */
[C---:B------:R-:W-:Y:S02]  /*01a0*/  LOP3.LUT R16, R14.reuse, 0xfffffff8, RZ, 0xc0, !PT ;  /* 0xfffffff80e107812 */ /* 0x040fe400078ec0ff */
[----:B------:R-:W-:-:S03]  /*01b0*/  LOP3.LUT R14, R14, 0x7, RZ, 0xc0, !PT ;  /* 0x000000070e0e7812 */ /* 0x000fc600078ec0ff */
[----:B------:R-:W-:-:S07]  /*01c0*/  IMAD.MOV R12, RZ, RZ, -R16 ;  /* 0x000000ffff0c7224 */ /* 0x000fce00078e0a10 */
.L_x_8:
[----:B------:R-:W0:Y:S01]  /*01d0*/  LDCU.64 UR4, c[0x0][0x398] ;  /* 0x00007300ff0477ac */ /* 0x000e220008000a00 */
[----:B------:R-:W-:Y:S02]  /*01e0*/  IMAD.IADD R13, R0, 0x1, R15 ;  /* 0x00000001000d7824 */ /* 0x000fe400078e020f */
[----:B------:R-:W-:Y:S01]  /*01f0*/  IMAD R3, R17, R15, RZ ;  /* 0x0000000f11037224 */ /* 0x000fe200078e02ff */
[----:B------:R-:W1:Y:S01]  /*0200*/  LDCU UR12, c[0x0][0x390] ;  /* 0x00007200ff0c77ac */ /* 0x000e620008000800 */
[----:B------:R-:W-:Y:S01]  /*0210*/  IMAD.MOV.U32 R10, RZ, RZ, RZ ;  /* 0x000000ffff0a7224 */ /* 0x000fe200078e00ff */
[----:B0-----:R-:W-:Y:S01]  /*0220*/  UISETP.GE.U32.AND UP0, UPT, UR4, 0x7, UPT ;  /* 0x000000070400788c */ /* 0x001fe2000bf06070 */
[C---:B------:R-:W-:Y:S01]  /*0230*/  ISETP.NE.AND P5, PT, R15.reuse, UR5, PT ;  /* 0x000000050f007c0c */ /* 0x040fe2000bfa5270 */
[----:B------:R-:W-:Y:S02]  /*0240*/  VIADD R15, R15, 0x1 ;  /* 0x000000010f0f7836 */ /* 0x000fe40000000000 */
[----:B-1----:R-:W-:-:S04]  /*0250*/  IMAD.U32 R2, RZ, RZ, UR12 ;  /* 0x0000000cff027e24 */ /* 0x002fc8000f8e00ff */
[----:B------:R-:W-:Y:S01]  /*0260*/  IMAD R4, R13, R2, RZ ;  /* 0x000000020d047224 */ /* 0x000fe200078e02ff */
[----:B------:R-:W-:Y:S06]  /*0270*/  BRA.U !UP0, `(.L_x_2) ;  /* 0x0000000508507547 */ /* 0x000fec000b800000 */
[----:B------:R-:W0:Y:S01]  /*0280*/  LDCU UR4, c[0x0][0x394] ;  /* 0x00007280ff0477ac */ /* 0x000e220008000800 */
[----:B------:R-:W-:Y:S02]  /*0290*/  IMAD.IADD R21, R5, 0x1, R4 ;  /* 0x0000000105157824 */ /* 0x000fe400078e0204 */
[----:B------:R-:W-:Y:S02]  /*02a0*/  IMAD.MOV.U32 R22, RZ, RZ, 0x3 ;  /* 0x00000003ff167424 */ /* 0x000fe400078e00ff */
[----:B------:R-:W-:Y:S02]  /*02b0*/  IMAD.MOV.U32 R23, RZ, RZ, R5 ;  /* 0x000000ffff177224 */ /* 0x000fe400078e0005 */
[----:B------:R-:W-:Y:S02]  /*02c0*/  IMAD.MOV.U32 R19, RZ, RZ, R3 ;  /* 0x000000ffff137224 */ /* 0x000fe400078e0003 */
[----:B------:R-:W-:Y:S01]  /*02d0*/  IMAD.MOV.U32 R20, RZ, RZ, R12 ;  /* 0x000000ffff147224 */ /* 0x000fe200078e000c */
[----:B0-----:R-:W-:-:S13]  /*02e0*/  ISETP.GE.AND P6, PT, R13, UR4, PT ;  /* 0x000000040d007c0c */ /* 0x001fda000bfc6270 */
.L_x_3:
[----:B------:R-:W-:-:S05]  /*02f0*/  IMAD.U32 R2, RZ, RZ, UR16 ;  /* 0x00000010ff027e24 */ /* 0x000fca000f8e00ff */
[----:B------:R-:W-:-:S04]  /*0300*/  ISETP.GE.OR P0, PT, R23, R2, P6 ;  /* 0x000000021700720c */ /* 0x000fc80003706670 */
[----:B------:R-:W-:-:S04]  /*0310*/  ISETP.LT.OR P0, PT, R23, RZ, P0 ;  /* 0x000000ff1700720c */ /* 0x000fc80000701670 */
[----:B------:R-:W-:Y:S01]  /*0320*/  ISETP.LT.OR P0, PT, R13, RZ, P0 ;  /* 0x000000ff0d00720c */ /* 0x000fe20000701670 */
[----:B------:R-:W-:-:S12]  /*0330*/  VIADD R11, R23, 0x1 ;  /* 0x00000001170b7836 */ /* 0x000fd80000000000 */
[----:B------:R-:W-:Y:S02]  /*0340*/  @!P0 IADD3 R6, P1, PT, R21, UR8, RZ ;  /* 0x0000000815068c10 */ /* 0x000fe4000ff3e0ff */
[----:B------:R-:W-:Y:S02]  /*0350*/  @!P0 IADD3 R8, P2, PT, R19, UR10, RZ ;  /* 0x0000000a13088c10 */ /* 0x000fe4000ff5e0ff */
[----:B------:R-:W-:Y:S02]  /*0360*/  @!P0 LEA.HI.X.SX32 R7, R21, UR9, 0x1, P1 ;  /* 0x0000000915078c11 */ /* 0x000fe400088f0eff */
[----:B------:R-:W-:-:S03]  /*0370*/  @!P0 LEA.HI.X.SX32 R9, R19, UR11, 0x1, P2 ;  /* 0x0000000b13098c11 */ /* 0x000fc600090f0eff */
[----:B------:R0:W2:Y:S04]  /*0380*/  @!P0 LDG.E.S8 R25, desc[UR6][R6.64] ;  /* 0x0000000606198981 */ /* 0x0000a8000c1e1300 */
[----:B------:R-:W2:Y:S01]  /*0390*/  @!P0 LDG.E.S8 R8, desc[UR6][R8.64] ;  /* 0x0000000608088981 */ /* 0x000ea2000c1e1300 */
[C---:B------:R-:W-:Y:S01]  /*03a0*/  ISETP.GE.OR P1, PT, R11.reuse, R2, P6 ;  /* 0x000000020b00720c */ /* 0x040fe20003726670 */
[----:B------:R-:W-:Y:S01]  /*03b0*/  VIADD R24, R22, 0xfffffffd ;  /* 0xfffffffd16187836 */ /* 0x000fe20000000000 */
[----:B------:R-:W-:Y:S02]  /*03c0*/  SHF.R.S32.HI R26, RZ, 0x1f, R4 ;  /* 0x0000001fff1a7819 */ /* 0x000fe40000011404 */
[----:B------:R-:W-:Y:S02]  /*03d0*/  ISETP.LT.OR P1, PT, R11, RZ, P1 ;  /* 0x000000ff0b00720c */ /* 0x000fe40000f21670 */
[----:B------:R-:W-:-:S02]  /*03e0*/  SHF.R.S32.HI R27, RZ, 0x1f, R23 ;  /* 0x0000001fff1b7819 */ /* 0x000fc40000011417 */
[----:B------:R-:W-:Y:S02]  /*03f0*/  IADD3 R10, P2, P3, R23, UR8, R4 ;  /* 0x00000008170a7c10 */ /* 0x000fe4000fb5e004 */
[----:B------:R-:W-:Y:S02]  /*0400*/  ISETP.LT.OR P1, PT, R13, RZ, P1 ;  /* 0x000000ff0d00720c */ /* 0x000fe40000f21670 */
[----:B------:R-:W-:Y:S02]  /*0410*/  IADD3.X R11, PT, PT, R27, UR9, R26, P2, P3 ;  /* 0x000000091b0b7c10 */ /* 0x000fe400097e641a */
[--C-:B0-----:R-:W-:Y:S02]  /*0420*/  SHF.R.S32.HI R7, RZ, 0x1f, R3.reuse ;  /* 0x0000001fff077819 */ /* 0x101fe40000011403 */
[----:B------:R-:W-:Y:S02]  /*0430*/  SHF.R.S32.HI R26, RZ, 0x1f, R24 ;  /* 0x0000001fff1a7819 */ /* 0x000fe40000011418 */
[----:B------:R-:W-:-:S04]  /*0440*/  IADD3 R6, P2, P3, R24, UR10, R3 ;  /* 0x0000000a18067c10 */ /* 0x000fc8000fb5e003 */
[----:B------:R-:W-:Y:S01]  /*0450*/  IADD3.X R7, PT, PT, R26, UR11, R7, P2, P3 ;  /* 0x0000000b1a077c10 */ /* 0x000fe200097e6407 */
[----:B------:R-:W3:Y:S04]  /*0460*/  @!P1 LDG.E.S8 R9, desc[UR6][R10.64+0x1] ;  /* 0x000001060a099981 */ /* 0x000ee8000c1e1300 */
[----:B------:R-:W3:Y:S01]  /*0470*/  @!P1 LDG.E.S8 R24, desc[UR6][R6.64+0x1] ;  /* 0x0000010606189981 */ /* 0x000ee2000c1e1300 */
[----:B------:R-:W-:-:S05]  /*0480*/  VIADD R27, R23, 0x2 ;  /* 0x00000002171b7836 */ /* 0x000fca0000000000 */
[----:B------:R-:W-:-:S04]  /*0490*/  ISETP.GE.OR P2, PT, R27, R2, P6 ;  /* 0x000000021b00720c */ /* 0x000fc80003746670 */
[----:B------:R-:W-:-:S04]  /*04a0*/  ISETP.LT.OR P2, PT, R27, RZ, P2 ;  /* 0x000000ff1b00720c */ /* 0x000fc80001741670 */
[----:B------:R-:W-:Y:S01]  /*04b0*/  ISETP.LT.OR P2, PT, R13, RZ, P2 ;  /* 0x000000ff0d00720c */ /* 0x000fe20001741670 */
[----:B------:R-:W-:Y:S02]  /*04c0*/  VIADD R27, R23, 0x3 ;  /* 0x00000003171b7836 */ /* 0x000fe40000000000 */
[----:B--2---:R-:W-:-:S10]  /*04d0*/  @!P0 IMAD R18, R25, R8, R18 ;  /* 0x0000000819128224 */ /* 0x004fd400078e0212 */
[----:B------:R-:W2:Y:S04]  /*04e0*/  @!P2 LDG.E.S8 R25, desc[UR6][R10.64+0x2] ;  /* 0x000002060a19a981 */ /* 0x000ea8000c1e1300 */
[----:B------:R-:W2:Y:S01]  /*04f0*/  @!P2 LDG.E.S8 R8, desc[UR6][R6.64+0x2] ;  /* 0x000002060608a981 */ /* 0x000ea2000c1e1300 */
[----:B------:R-:W-:-:S04]  /*0500*/  ISETP.GE.OR P0, PT, R27, R2, P6 ;  /* 0x000000021b00720c */ /* 0x000fc80003706670 */
[----:B------:R-:W-:-:S04]  /*0510*/  ISETP.LT.OR P0, PT, R27, RZ, P0 ;  /* 0x000000ff1b00720c */ /* 0x000fc80000701670 */
[----:B------:R-:W-:Y:S01]  /*0520*/  ISETP.LT.OR P0, PT, R13, RZ, P0 ;  /* 0x000000ff0d00720c */ /* 0x000fe20000701670 */
[----:B---3--:R-:W-:-:S12]  /*0530*/  @!P1 IMAD R18, R9, R24, R18 ;  /* 0x0000001809129224 */ /* 0x008fd800078e0212 */
[----:B------:R-:W3:Y:S04]  /*0540*/  @!P0 LDG.E.S8 R9, desc[UR6][R10.64+0x3] ;  /* 0x000003060a098981 */ /* 0x000ee8000c1e1300 */
[----:B------:R-:W3:Y:S01]  /*0550*/  @!P0 LDG.E.S8 R24, desc[UR6][R6.64+0x3] ;  /* 0x0000030606188981 */ /* 0x000ee2000c1e1300 */
[----:B------:R-:W-:-:S05]  /*0560*/  VIADD R27, R23, 0x5 ;  /* 0x00000005171b7836 */ /* 0x000fca0000000000 */
[----:B------:R-:W-:-:S04]  /*0570*/  ISETP.GE.OR P4, PT, R27, R2, P6 ;  /* 0x000000021b00720c */ /* 0x000fc80003786670 */
[----:B------:R-:W-:Y:S01]  /*0580*/  ISETP.LT.OR P4, PT, R27, RZ, P4 ;  /* 0x000000ff1b00720c */ /* 0x000fe20002781670 */
[----:B------:R-:W-:-:S03]  /*0590*/  VIADD R27, R23, 0x7 ;  /* 0x00000007171b7836 */ /* 0x000fc60000000000 */
[----:B------:R-:W-:Y:S02]  /*05a0*/  ISETP.LT.OR P4, PT, R13, RZ, P4 ;  /* 0x000000ff0d00720c */ /* 0x000fe40002781670 */
[----:B------:R-:W-:-:S04]  /*05b0*/  ISETP.GE.OR P1, PT, R27, R2, P6 ;  /* 0x000000021b00720c */ /* 0x000fc80003726670 */
[----:B------:R-:W-:-:S04]  /*05c0*/  ISETP.LT.OR P1, PT, R27, RZ, P1 ;  /* 0x000000ff1b00720c */ /* 0x000fc80000f21670 */
[----:B------:R-:W-:-:S13]  /*05d0*/  ISETP.LT.OR P1, PT, R13, RZ, P1 ;  /* 0x000000ff0d00720c */ /* 0x000fda0000f21670 */
[----:B------:R-:W4:Y:S04]  /*05e0*/  @!P1 LDG.E.S8 R29, desc[UR6][R10.64+0x7] ;  /* 0x000007060a1d9981 */ /* 0x000f28000c1e1300 */
[----:B------:R-:W4:Y:S01]  /*05f0*/  @!P1 LDG.E.S8 R28, desc[UR6][R6.64+0x7] ;  /* 0x00000706061c9981 */ /* 0x000f22000c1e1300 */
[----:B--2---:R-:W-:Y:S02]  /*0600*/  @!P2 IMAD R18, R25, R8, R18 ;  /* 0x000000081912a224 */ /* 0x004fe400078e0212 */
[----:B------:R-:W-:-:S05]  /*0610*/  VIADD R25, R23, 0x4 ;  /* 0x0000000417197836 */ /* 0x000fca0000000000 */
[----:B------:R-:W-:-:S04]  /*0620*/  ISETP.GE.OR P2, PT, R25, R2, P6 ;  /* 0x000000021900720c */ /* 0x000fc80003746670 */
[----:B------:R-:W-:Y:S01]  /*0630*/  ISETP.LT.OR P2, PT, R25, RZ, P2 ;  /* 0x000000ff1900720c */ /* 0x000fe20001741670 */
[----:B------:R-:W-:-:S03]  /*0640*/  VIADD R25, R23, 0x6 ;  /* 0x0000000617197836 */ /* 0x000fc60000000000 */
[----:B------:R-:W-:Y:S02]  /*0650*/  ISETP.LT.OR P2, PT, R13, RZ, P2 ;  /* 0x000000ff0d00720c */ /* 0x000fe40001741670 */
[----:B------:R-:W-:-:S04]  /*0660*/  ISETP.GE.OR P3, PT, R25, R2, P6 ;  /* 0x000000021900720c */ /* 0x000fc80003766670 */
[----:B------:R-:W-:Y:S02]  /*0670*/  ISETP.LT.OR P3, PT, R25, RZ, P3 ;  /* 0x000000ff1900720c */ /* 0x000fe40001f61670 */
[----:B------:R-:W2:Y:S02]  /*0680*/  @!P4 LDG.E.S8 R25, desc[UR6][R10.64+0x5] ;  /* 0x000005060a19c981 */ /* 0x000ea4000c1e1300 */
[----:B------:R-:W-:Y:S01]  /*0690*/  ISETP.LT.OR P3, PT, R13, RZ, P3 ;  /* 0x000000ff0d00720c */ /* 0x000fe20001f61670 */
[----:B---3--:R-:W-:Y:S02]  /*06a0*/  @!P0 IMAD R18, R9, R24, R18 ;  /* 0x0000001809128224 */ /* 0x008fe400078e0212 */
[----:B------:R-:W3:Y:S04]  /*06b0*/  @!P2 LDG.E.S8 R8, desc[UR6][R6.64+0x4] ;  /* 0x000004060608a981 */ /* 0x000ee8000c1e1300 */
[----:B------:R-:W3:Y:S04]  /*06c0*/  @!P2 LDG.E.S8 R9, desc[UR6][R10.64+0x4] ;  /* 0x000004060a09a981 */ /* 0x000ee8000c1e1300 */
[----:B------:R-:W2:Y:S04]  /*06d0*/  @!P4 LDG.E.S8 R24, desc[UR6][R6.64+0x5] ;  /* 0x000005060618c981 */ /* 0x000ea8000c1e1300 */
[----:B------:R-:W5:Y:S04]  /*06e0*/  @!P3 LDG.E.S8 R27, desc[UR6][R10.64+0x6] ;  /* 0x000006060a1bb981 */ /* 0x000f68000c1e1300 */
[----:B------:R-:W5:Y:S01]  /*06f0*/  @!P3 LDG.E.S8 R26, desc[UR6][R6.64+0x6] ;  /* 0x00000606061ab981 */ /* 0x000f62000c1e1300 */
[----:B------:R-:W-:-:S05]  /*0700*/  VIADD R20, R20, 0x8 ;  /* 0x0000000814147836 */ /* 0x000fca0000000000 */
[----:B------:R-:W-:Y:S01]  /*0710*/  ISETP.NE.AND P0, PT, R20, RZ, PT ;  /* 0x000000ff1400720c */ /* 0x000fe20003f05270 */
[----:B------:R-:W-:Y:S02]  /*0720*/  VIADD R22, R22, 0x8 ;  /* 0x0000000816167836 */ /* 0x000fe40000000000 */
[----:B------:R-:W-:Y:S02]  /*0730*/  VIADD R23, R23, 0x8 ;  /* 0x0000000817177836 */ /* 0x000fe40000000000 */
[----:B------:R-:W-:Y:S02]  /*0740*/  VIADD R21, R21, 0x8 ;  /* 0x0000000815157836 */ /* 0x000fe40000000000 */
[----:B------:R-:W-:Y:S02]  /*0750*/  VIADD R19, R19, 0x8 ;  /* 0x0000000813137836 */ /* 0x000fe40000000000 */
[----:B---3--:R-:W-:-:S04]  /*0760*/  @!P2 IMAD R18, R9, R8, R18 ;  /* 0x000000080912a224 */ /* 0x008fc800078e0212 */
[----:B--2---:R-:W-:-:S04]  /*0770*/  @!P4 IMAD R18, R25, R24, R18 ;  /* 0x000000181912c224 */ /* 0x004fc800078e0212 */
[----:B-----5:R-:W-:-:S04]  /*0780*/  @!P3 IMAD R18, R27, R26, R18 ;  /* 0x0000001a1b12b224 */ /* 0x020fc800078e0212 */
[----:B----4-:R-:W-:Y:S01]  /*0790*/  @!P1 IMAD R18, R29, R28, R18 ;  /* 0x0000001c1d129224 */ /* 0x010fe200078e0212 */
[----:B------:R-:W-:Y:S06]  /*07a0*/  @P0 BRA `(.L_x_3) ;  /* 0xfffffff800d00947 */ /* 0x000fec000383ffff */
[----:B------:R-:W-:-:S07]  /*07b0*/  IMAD.MOV.U32 R10, RZ, RZ, R16 ;  /* 0x000000ffff0a7224 */ /* 0x000fce00078e0010 */
.L_x_2:
[----:B------:R-:W-:-:S13]  /*07c0*/  ISETP.NE.AND P0, PT, R14, RZ, PT ;  /* 0x000000ff0e00720c */ /* 0x000fda0003f05270 */
[----:B------:R-:W-:Y:S05]  /*07d0*/  @!P0 BRA `(.L_x_4) ;  /* 0x0000000400748947 */ /* 0x000fea0003800000 */
[----:B------:R-:W0:Y:S01]  /*07e0*/  LDCU UR5, c[0x0][0x398] ;  /* 0x00007300ff0577ac */ /* 0x000e220008000800 */
[----:B------:R-:W-:-:S05]  /*07f0*/  VIADD R6, R14, 0xffffffff ;  /* 0xffffffff0e067836 */ /* 0x000fca0000000000 */
[----:B------:R-:W-:Y:S01]  /*0800*/  ISETP.GE.U32.AND P0, PT, R6, 0x3, PT ;  /* 0x000000030600780c */ /* 0x000fe20003f06070 */
[----:B0-----:R-:W-:-:S05]  /*0810*/  VIADD R7, R17, -UR5 ;  /* 0x8000000511077c36 */ /* 0x001fca0008000000 */
[----:B------:R-:W-:-:S07]  /*0820*/  LOP3.LUT P4, RZ, R7, 0x3, RZ, 0xc0, !PT ;  /* 0x0000000307ff7812 */ /* 0x000fce000788c0ff */
[----:B------:R-:W-:Y:S06]  /*0830*/  @!P0 BRA `(.L_x_5) ;  /* 0x0000000000988947 */ /* 0x000fec0003800000 */
[----:B------:R-:W0:Y:S01]  /*0840*/  LDCU UR4, c[0x0][0x394] ;  /* 0x00007280ff0477ac */ /* 0x000e220008000800 */
[--C-:B------:R-:W-:Y:S02]  /*0850*/  IMAD.IADD R11, R5, 0x1, R10.reuse ;  /* 0x00000001050b7824 */ /* 0x100fe400078e020a */
[----:B------:R-:W-:Y:S01]  /*0860*/  IMAD.IADD R19, R3, 0x1, R10 ;  /* 0x0000000103137824 */ /* 0x000fe200078e020a */
[----:B------:R-:W1:Y:S01]  /*0870*/  LDCU.128 UR12, c[0x0][0x380] ;  /* 0x00007000ff0c77ac */ /* 0x000e620008000c00 */
[C---:B------:R-:W-:Y:S02]  /*0880*/  VIADD R7, R11.reuse, 0x1 ;  /* 0x000000010b077836 */ /* 0x040fe40000000000 */
[----:B------:R-:W-:Y:S02]  /*0890*/  IMAD.IADD R8, R4, 0x1, R11 ;  /* 0x0000000104087824 */ /* 0x000fe400078e020b */
[----:B------:R-:W-:Y:S01]  /*08a0*/  VIADD R9, R11, 0x2 ;  /* 0x000000020b097836 */ /* 0x000fe20000000000 */
[----:B0-----:R-:W-:-:S04]  /*08b0*/  ISETP.GE.AND P3, PT, R13, UR4, PT ;  /* 0x000000040d007c0c */ /* 0x001fc8000bf66270 */
[-C--:B------:R-:W-:Y:S02]  /*08c0*/  ISETP.GE.OR P0, PT, R11, R2.reuse, P3 ;  /* 0x000000020b00720c */ /* 0x080fe40001f06670 */
[-C--:B------:R-:W-:Y:S02]  /*08d0*/  ISETP.GE.OR P2, PT, R7, R2.reuse, P3 ;  /* 0x000000020700720c */ /* 0x080fe40001f46670 */
[C---:B------:R-:W-:Y:S01]  /*08e0*/  ISETP.LT.OR P0, PT, R11.reuse, RZ, P0 ;  /* 0x000000ff0b00720c */ /* 0x040fe20000701670 */
[----:B------:R-:W-:Y:S01]  /*08f0*/  VIADD R11, R11, 0x3 ;  /* 0x000000030b0b7836 */ /* 0x000fe20000000000 */
[----:B-1----:R-:W-:Y:S02]  /*0900*/  IADD3 R6, P6, PT, R8, UR12, RZ ;  /* 0x0000000c08067c10 */ /* 0x002fe4000ffde0ff */
[----:B------:R-:W-:Y:S02]  /*0910*/  ISETP.LT.OR P2, PT, R7, RZ, P2 ;  /* 0x000000ff0700720c */ /* 0x000fe40001741670 */
[----:B------:R-:W-:-:S02]  /*0920*/  ISETP.GE.OR P1, PT, R9, R2, P3 ;  /* 0x000000020900720c */ /* 0x000fc40001f26670 */
[----:B------:R-:W-:Y:S02]  /*0930*/  ISETP.LT.OR P0, PT, R13, RZ, P0 ;  /* 0x000000ff0d00720c */ /* 0x000fe40000701670 */
[----:B------:R-:W-:Y:S02]  /*0940*/  LEA.HI.X.SX32 R7, R8, UR13, 0x1, P6 ;  /* 0x0000000d08077c11 */ /* 0x000fe4000b0f0eff */
[----:B------:R-:W-:Y:S02]  /*0950*/  IADD3 R8, P6, PT, R19, UR14, RZ ;  /* 0x0000000e13087c10 */ /* 0x000fe4000ffde0ff */
[----:B------:R-:W-:Y:S02]  /*0960*/  ISETP.LT.OR P1, PT, R9, RZ, P1 ;  /* 0x000000ff0900720c */ /* 0x000fe40000f21670 */
[----:B------:R-:W-:Y:S02]  /*0970*/  ISETP.GE.OR P3, PT, R11, R2, P3 ;  /* 0x000000020b00720c */ /* 0x000fe40001f66670 */
[----:B------:R-:W-:-:S02]  /*0980*/  ISETP.LT.OR P2, PT, R13, RZ, P2 ;  /* 0x000000ff0d00720c */ /* 0x000fc40001741670 */
[----:B------:R-:W-:Y:S02]  /*0990*/  LEA.HI.X.SX32 R9, R19, UR15, 0x1, P6 ;  /* 0x0000000f13097c11 */ /* 0x000fe4000b0f0eff */
[----:B------:R-:W-:Y:S02]  /*09a0*/  ISETP.LT.OR P3, PT, R11, RZ, P3 ;  /* 0x000000ff0b00720c */ /* 0x000fe40001f61670 */
[C---:B------:R-:W-:Y:S01]  /*09b0*/  ISETP.LT.OR P1, PT, R13.reuse, RZ, P1 ;  /* 0x000000ff0d00720c */ /* 0x040fe20000f21670 */
[----:B------:R-:W2:Y:S01]  /*09c0*/  @!P0 LDG.E.S8 R11, desc[UR6][R6.64] ;  /* 0x00000006060b8981 */ /* 0x000ea2000c1e1300 */
[----:B------:R-:W-:-:S03]  /*09d0*/  ISETP.LT.OR P3, PT, R13, RZ, P3 ;  /* 0x000000ff0d00720c */ /* 0x000fc60001f61670 */
[----:B------:R-:W2:Y:S04]  /*09e0*/  @!P0 LDG.E.S8 R19, desc[UR6][R8.64] ;  /* 0x0000000608138981 */ /* 0x000ea8000c1e1300 */
[----:B------:R-:W3:Y:S04]  /*09f0*/  @!P2 LDG.E.S8 R21, desc[UR6][R6.64+0x1] ;  /* 0x000001060615a981 */ /* 0x000ee8000c1e1300 */
[----:B------:R-:W3:Y:S04]  /*0a00*/  @!P2 LDG.E.S8 R20, desc[UR6][R8.64+0x1] ;  /* 0x000001060814a981 */ /* 0x000ee8000c1e1300 */
[----:B------:R-:W4:Y:S04]  /*0a10*/  @!P1 LDG.E.S8 R23, desc[UR6][R6.64+0x2] ;  /* 0x0000020606179981 */ /* 0x000f28000c1e1300 */
[----:B------:R-:W4:Y:S04]  /*0a20*/  @!P1 LDG.E.S8 R22, desc[UR6][R8.64+0x2] ;  /* 0x0000020608169981 */ /* 0x000f28000c1e1300 */
[----:B------:R-:W5:Y:S04]  /*0a30*/  @!P3 LDG.E.S8 R25, desc[UR6][R6.64+0x3] ;  /* 0x000003060619b981 */ /* 0x000f68000c1e1300 */
[----:B------:R-:W5:Y:S01]  /*0a40*/  @!P3 LDG.E.S8 R24, desc[UR6][R8.64+0x3] ;  /* 0x000003060818b981 */ /* 0x000f62000c1e1300 */
[----:B------:R-:W-:-:S02]  /*0a50*/  VIADD R10, R10, 0x4 ;  /* 0x000000040a0a7836 */ /* 0x000fc40000000000 */
[----:B--2---:R-:W-:-:S04]  /*0a60*/  @!P0 IMAD R18, R11, R19, R18 ;  /* 0x000000130b128224 */ /* 0x004fc800078e0212 */
[----:B---3--:R-:W-:-:S04]  /*0a70*/  @!P2 IMAD R18, R21, R20, R18 ;  /* 0x000000141512a224 */ /* 0x008fc800078e0212 */
[----:B----4-:R-:W-:-:S04]  /*0a80*/  @!P1 IMAD R18, R23, R22, R18 ;  /* 0x0000001617129224 */ /* 0x010fc800078e0212 */
[----:B-----5:R-:W-:-:S07]  /*0a90*/  @!P3 IMAD R18, R25, R24, R18 ;  /* 0x000000181912b224 */ /* 0x020fce00078e0212 */
.L_x_5:
[----:B------:R-:W-:Y:S04]  /*0aa0*/  BSSY.RECONVERGENT B1, `(.L_x_4) ;  /* 0x0000030000017945 */ /* 0x000fe80003800200 */
[----:B------:R-:W-:Y:S05]  /*0ab0*/  @!P4 BRA `(.L_x_6) ;  /* 0x0000000000b8c947 */ /* 0x000fea0003800000 */
[----:B------:R-:W-:Y:S02]  /*0ac0*/  ULOP3.LUT UP0, URZ, UR5, 0x3, URZ, 0xc0, !UPT ;  /* 0x0000000305ff7892 */ /* 0x000fe4000f80c0ff */
[----:B------:R-:W-:-:S04]  /*0ad0*/  ULOP3.LUT UR4, UR5, 0x1, URZ, 0xc0, !UPT ;  /* 0x0000000105047892 */ /* 0x000fc8000f8ec0ff */
[----:B------:R-:W-:-:S03]  /*0ae0*/  UISETP.NE.U32.AND UP1, UPT, UR4, 0x1, UPT ;  /* 0x000000010400788c */ /* 0x000fc6000bf25070 */
[----:B------:R-:W-:Y:S08]  /*0af0*/  BRA.U !UP0, `(.L_x_7) ;  /* 0x0000000108607547 */ /* 0x000ff0000b800000 */
[----:B------:R-:W0:Y:S01]  /*0b00*/  LDCU UR4, c[0x0][0x394] ;  /* 0x00007280ff0477ac */ /* 0x000e220008000800 */
[----:B------:R-:W-:Y:S01]  /*0b10*/  IMAD.IADD R9, R5, 0x1, R10 ;  /* 0x0000000105097824 */ /* 0x000fe200078e020a */
[----:B------:R-:W1:Y:S03]  /*0b20*/  LDCU.128 UR12, c[0x0][0x380] ;  /* 0x00007000ff0c77ac */ /* 0x000e660008000c00 */
[----:B------:R-:W-:Y:S01]  /*0b30*/  VIADD R7, R9, 0x1 ;  /* 0x0000000109077836 */ /* 0x000fe20000000000 */
[----:B0-----:R-:W-:-:S04]  /*0b40*/  ISETP.GE.AND P1, PT, R13, UR4, PT ;  /* 0x000000040d007c0c */ /* 0x001fc8000bf26270 */
[-C--:B------:R-:W-:Y:S02]  /*0b50*/  ISETP.GE.OR P0, PT, R9, R2.reuse, P1 ;  /* 0x000000020900720c */ /* 0x080fe40000f06670 */
[----:B------:R-:W-:Y:S02]  /*0b60*/  ISETP.GE.OR P1, PT, R7, R2, P1 ;  /* 0x000000020700720c */ /* 0x000fe40000f26670 */
[----:B------:R-:W-:Y:S01]  /*0b70*/  ISETP.LT.OR P0, PT, R9, RZ, P0 ;  /* 0x000000ff0900720c */ /* 0x000fe20000701670 */
[----:B------:R-:W-:Y:S01]  /*0b80*/  IMAD.IADD R9, R4, 0x1, R9 ;  /* 0x0000000104097824 */ /* 0x000fe200078e0209 */
[----:B------:R-:W-:Y:S01]  /*0b90*/  ISETP.LT.OR P1, PT, R7, RZ, P1 ;  /* 0x000000ff0700720c */ /* 0x000fe20000f21670 */
[----:B------:R-:W-:Y:S01]  /*0ba0*/  IMAD.IADD R7, R3, 0x1, R10 ;  /* 0x0000000103077824 */ /* 0x000fe200078e020a */
[----:B------:R-:W-:Y:S02]  /*0bb0*/  ISETP.LT.OR P0, PT, R13, RZ, P0 ;  /* 0x000000ff0d00720c */ /* 0x000fe40000701670 */
[----:B-1----:R-:W-:-:S02]  /*0bc0*/  IADD3 R8, P2, PT, R9, UR12, RZ ;  /* 0x0000000c09087c10 */ /* 0x002fc4000ff5e0ff */
[----:B------:R-:W-:Y:S02]  /*0bd0*/  IADD3 R6, P3, PT, R7, UR14, RZ ;  /* 0x0000000e07067c10 */ /* 0x000fe4000ff7e0ff */
[----:B------:R-:W-:Y:S02]  /*0be0*/  ISETP.LT.OR P1, PT, R13, RZ, P1 ;  /* 0x000000ff0d00720c */ /* 0x000fe40000f21670 */
[----:B------:R-:W-:Y:S02]  /*0bf0*/  LEA.HI.X.SX32 R7, R7, UR15, 0x1, P3 ;  /* 0x0000000f07077c11 */ /* 0x000fe400098f0eff */
[----:B------:R-:W-:-:S03]  /*0c00*/  LEA.HI.X.SX32 R9, R9, UR13, 0x1, P2 ;  /* 0x0000000d09097c11 */ /* 0x000fc600090f0eff */
[----:B------:R-:W2:Y:S04]  /*0c10*/  @!P0 LDG.E.S8 R19, desc[UR6][R6.64] ;  /* 0x0000000606138981 */ /* 0x000ea8000c1e1300 */
[----:B------:R-:W2:Y:S04]  /*0c20*/  @!P0 LDG.E.S8 R11, desc[UR6][R8.64] ;  /* 0x00000006080b8981 */ /* 0x000ea8000c1e1300 */
[----:B------:R-:W3:Y:S04]  /*0c30*/  @!P1 LDG.E.S8 R21, desc[UR6][R8.64+0x1] ;  /* 0x0000010608159981 */ /* 0x000ee8000c1e1300 */
[----:B------:R-:W3:Y:S01]  /*0c40*/  @!P1 LDG.E.S8 R20, desc[UR6][R6.64+0x1] ;  /* 0x0000010606149981 */ /* 0x000ee2000c1e1300 */
[----:B------:R-:W-:-:S02]  /*0c50*/  VIADD R10, R10, 0x2 ;  /* 0x000000020a0a7836 */ /* 0x000fc40000000000 */
[----:B--2---:R-:W-:-:S04]  /*0c60*/  @!P0 IMAD R18, R11, R19, R18 ;  /* 0x000000130b128224 */ /* 0x004fc800078e0212 */
[----:B---3--:R-:W-:-:S07]  /*0c70*/  @!P1 IMAD R18, R21, R20, R18 ;  /* 0x0000001415129224 */ /* 0x008fce00078e0212 */
.L_x_7:
[----:B------:R-:W-:Y:S05]  /*0c80*/  BRA.U !UP1, `(.L_x_6) ;  /* 0x0000000109447547 */ /* 0x000fea000b800000 */
[----:B------:R-:W0:Y:S01]  /*0c90*/  LDCU UR4, c[0x0][0x394] ;  /* 0x00007280ff0477ac */ /* 0x000e220008000800 */
[----:B------:R-:W-:Y:S01]  /*0ca0*/  IMAD.IADD R7, R5, 0x1, R10 ;  /* 0x0000000105077824 */ /* 0x000fe200078e020a */
[----:B0-----:R-:W-:-:S04]  /*0cb0*/  ISETP.GE.AND P0, PT, R13, UR4, PT ;  /* 0x000000040d007c0c */ /* 0x001fc8000bf06270 */
[----:B------:R-:W-:-:S04]  /*0cc0*/  ISETP.GE.OR P0, PT, R7, R2, P0 ;  /* 0x000000020700720c */ /* 0x000fc80000706670 */
[----:B------:R-:W-:-:S04]  /*0cd0*/  ISETP.LT.OR P0, PT, R7, RZ, P0 ;  /* 0x000000ff0700720c */ /* 0x000fc80000701670 */
[----:B------:R-:W-:-:S13]  /*0ce0*/  ISETP.LT.OR P0, PT, R13, RZ, P0 ;  /* 0x000000ff0d00720c */ /* 0x000fda0000701670 */
[----:B------:R-:W-:Y:S05]  /*0cf0*/  @P0 BRA `(.L_x_6) ;  /* 0x0000000000280947 */ /* 0x000fea0003800000 */
[----:B------:R-:W0:Y:S01]  /*0d00*/  LDCU.128 UR12, c[0x0][0x380] ;  /* 0x00007000ff0c77ac */ /* 0x000e220008000c00 */
[----:B------:R-:W-:Y:S02]  /*0d10*/  IMAD.IADD R4, R4, 0x1, R7 ;  /* 0x0000000104047824 */ /* 0x000fe400078e0207 */
[----:B------:R-:W-:-:S03]  /*0d20*/  IMAD.IADD R3, R3, 0x1, R10 ;  /* 0x0000000103037824 */ /* 0x000fc600078e020a */
[C---:B0-----:R-:W-:Y:S02]  /*0d30*/  IADD3 R6, P0, PT, R4.reuse, UR12, RZ ;  /* 0x0000000c04067c10 */ /* 0x041fe4000ff1e0ff */
[C---:B------:R-:W-:Y:S02]  /*0d40*/  IADD3 R8, P1, PT, R3.reuse, UR14, RZ ;  /* 0x0000000e03087c10 */ /* 0x040fe4000ff3e0ff */
[----:B------:R-:W-:Y:S02]  /*0d50*/  LEA.HI.X.SX32 R7, R4, UR13, 0x1, P0 ;  /* 0x0000000d04077c11 */ /* 0x000fe400080f0eff */
[----:B------:R-:W-:-:S04]  /*0d60*/  LEA.HI.X.SX32 R9, R3, UR15, 0x1, P1 ;  /* 0x0000000f03097c11 */ /* 0x000fc800088f0eff */
[----:B------:R-:W2:Y:S04]  /*0d70*/  LDG.E.S8 R7, desc[UR6][R6.64] ;  /* 0x0000000606077981 */ /* 0x000ea8000c1e1300 */
[----:B------:R-:W2:Y:S02]  /*0d80*/  LDG.E.S8 R8, desc[UR6][R8.64] ;  /* 0x0000000608087981 */ /* 0x000ea4000c1e1300 */
[----:B--2---:R-:W-:-:S07]  /*0d90*/  IMAD R18, R7, R8, R18 ;  /* 0x0000000807127224 */ /* 0x004fce00078e0212 */
.L_x_6:
[----:B------:R-:W-:Y:S05]  /*0da0*/  BSYNC.RECONVERGENT B1 ;  /* 0x0000000000017941 */ /* 0x000fea0003800200 */
.L_x_4:
[----:B------:R-:W-:Y:S05]  /*0db0*/  @P5 BRA `(.L_x_8) ;  /* 0xfffffff400045947 */ /* 0x000fea000383ffff */
.L_x_1:
[----:B------:R-:W-:Y:S05]  /*0dc0*/  BSYNC.RECONVERGENT B0 ;  /* 0x0000000000007941 */ /* 0x000fea0003800200 */
.L_x_0:
[----:B------:R-:W0:Y:S01]  /*0dd0*/  LDCU.64 UR4, c[0x0][0x380] ;  /* 0x00007000ff0477ac */ /* 0x000e220008000a00 */
[----:B------:R-:W-:Y:S01]  /*0de0*/  IMAD R0, R0, R2, R5 ;  /* 0x0000000200007224 */ /* 0x000fe200078e0205 */
[----:B------:R-:W-:-:S04]  /*0df0*/  VIMNMX R18, PT, PT, RZ, R18, !PT ;  /* 0x00000012ff127248 */ /* 0x000fc80007fe0100 */
[----:B------:R-:W-:Y:S02]  /*0e00*/  VIMNMX R5, PT, PT, R18, 0xff, PT ;  /* 0x000000ff12057848 */ /* 0x000fe40003fe0100 */
[----:B0-----:R-:W-:-:S04]  /*0e10*/  IADD3 R2, P0, PT, R0, UR4, RZ ;  /* 0x0000000400027c10 */ /* 0x001fc8000ff1e0ff */
[----:B------:R-:W-:-:S05]  /*0e20*/  LEA.HI.X.SX32 R3, R0, UR5, 0x1, P0 ;  /* 0x0000000500037c11 */ /* 0x000fca00080f0eff */
[----:B------:R-:W-:Y:S01]  /*0e30*/  STG.E.U8 desc[UR6][R2.64], R5 ;  /* 0x0000000502007986 */ /* 0x000fe2000c101106 */
[----:B------:R-:W-:Y:S05]  /*0e40*/  EXIT ;  /* 0x000000000000794d */ /* 0x000fea0003800000 */
.L_x_9:
[----:B------:R-:W-:-:S00]  /*0e50*/  BRA `(.L_x_9) ;  /* 0xfffffffc00fc7947 */ /* 0x000fc0000383ffff */
[----:B------:R-:W-:-:S00]  /*0e60*/  NOP ;  /* 0x0000000000007918 */ /* 0x000fc00000000000 */
        /* <DEDUP_REMOVED lines=9> */
.L_x_10:


//--------------------- .nv.shared.reserved.0     --------------------------
	.section	.nv.shared.reserved.0,"aw",@nobits
	.weak		__nv_reservedSMEM_offset_0_alias
	.size		__nv_reservedSMEM_offset_0_alias, 0, 64
	.other		__nv_reservedSMEM_offset_0_alias,@"STO_CUDA_RESERVED_SHARED STV_DEFAULT"
__nv_reservedSMEM_offset_0_alias:
	.zero		0
	.zero		64


//--------------------- .nv.constant0._Z14convolve_basicPcS_iiii --------------------------
	.section	.nv.constant0._Z14convolve_basicPcS_iiii,"a",@progbits
	.sectionflags	@""
	.align	4
.nv.constant0._Z14convolve_basicPcS_iiii:
	.zero		928


//--------------------- SYMBOLS --------------------------

	.type		.nv.reservedSmem.offset0,@object
	.size		.nv.reservedSmem.offset0,0x4
